//
// Generated by NVIDIA NVVM Compiler
//
// Compiler Build ID: CL-36424714
// Cuda compilation tools, release 13.0, V13.0.88
// Based on NVVM 20.0.0
//

.version 9.0
.target sm_100
.address_size 64

	// .globl	_Z10testKerneli
.extern .func __assertfail
(
	.param .b64 __assertfail_param_0,
	.param .b64 __assertfail_param_1,
	.param .b32 __assertfail_param_2,
	.param .b64 __assertfail_param_3,
	.param .b64 __assertfail_param_4
)
;
.global .align 1 .b8 __unnamed_1[21] = {118, 111, 105, 100, 32, 116, 101, 115, 116, 75, 101, 114, 110, 101, 108, 40, 105, 110, 116, 41};
.global .align 1 .b8 $str[9] = {103, 116, 105, 100, 32, 60, 32, 78};
.global .align 1 .b8 $str$1[27] = {47, 116, 109, 112, 47, 115, 97, 115, 115, 95, 99, 117, 95, 110, 101, 107, 95, 117, 120, 119, 98, 47, 107, 46, 99, 117};

.visible .entry _Z10testKerneli(
	.param .u32 _Z10testKerneli_param_0
)
{
	.reg .pred 	%p<2>;
	.reg .b32 	%r<6>;
	.reg .b64 	%rd<7>;

	ld.param.u32 	%r1, [_Z10testKerneli_param_0];
	mov.u32 	%r2, %ctaid.x;
	mov.u32 	%r3, %ntid.x;
	mov.u32 	%r4, %tid.x;
	mad.lo.s32 	%r5, %r2, %r3, %r4;
	setp.lt.s32 	%p1, %r5, %r1;
	@%p1 bra 	$L__BB0_2;
	mov.u64 	%rd1, $str;
	cvta.global.u64 	%rd2, %rd1;
	mov.u64 	%rd3, $str$1;
	cvta.global.u64 	%rd4, %rd3;
	mov.u64 	%rd5, __unnamed_1;
	cvta.global.u64 	%rd6, %rd5;
	{ // callseq 0, 0
	.param .b64 param0;
	st.param.b64 	[param0], %rd2;
	.param .b64 param1;
	st.param.b64 	[param1], %rd4;
	.param .b32 param2;
	st.param.b32 	[param2], 198;
	.param .b64 param3;
	st.param.b64 	[param3], %rd6;
	.param .b64 param4;
	st.param.b64 	[param4], 1;
	call.uni 
	__assertfail, 
	(
	param0, 
	param1, 
	param2, 
	param3, 
	param4
	);
	} // callseq 0
$L__BB0_2:
	ret;

}


// ===== COMPILED SASS (sm_100) =====

	.target	sm_100

	.elftype	@"ET_EXEC"


//--------------------- .note.nv.tkinfo           --------------------------
	.section	.note.nv.tkinfo,"",@"SHT_NOTE"
	.sectionflags	@"SHF_NOTE_NV_TKINFO"
	.tkinfo
        /*0018*/ 	.word	0x00000002
        /*0030*/ 	.string	""
        /*0030*/ 	.string	"ptxas"
        /*0030*/ 	.string	"Cuda compilation tools, release 13.0, V13.0.88"
        /*0030*/ 	.string	"Build cuda_13.0.r13.0/compiler.36424714_0"
        /*0030*/ 	.string	"-arch sm_100 -m 64 "



//--------------------- .note.nv.cuinfo           --------------------------
	.section	.note.nv.cuinfo,"",@"SHT_NOTE"
	.sectionflags	@"SHF_NOTE_NV_CUINFO"
        /*0018*/ 	.short	0x0002
        /*001a*/ 	.short	0x0064
        /*001c*/ 	.short	0x0082
	.zero		2


//--------------------- .nv.info                  --------------------------
	.section	.nv.info,"",@"SHT_CUDA_INFO"
	.align	4


	//----- nvinfo : EIATTR_REGCOUNT
	.align		4
        /*0000*/ 	.byte	0x04, 0x2f
        /*0002*/ 	.short	(.L_4 - .L_3)
	.align		4
.L_3:
        /*0004*/ 	.word	index@(_Z10testKerneli)
        /*0008*/ 	.word	0x00000018


	//----- nvinfo : EIATTR_FRAME_SIZE
	.align		4
.L_4:
        /*000c*/ 	.byte	0x04, 0x11
        /*000e*/ 	.short	(.L_6 - .L_5)
	.align		4
.L_5:
        /*0010*/ 	.word	index@(_Z10testKerneli)
        /*0014*/ 	.word	0x00000000


	//----- nvinfo : EIATTR_MIN_STACK_SIZE
	.align		4
.L_6:
        /*0018*/ 	.byte	0x04, 0x12
        /*001a*/ 	.short	(.L_8 - .L_7)
	.align		4
.L_7:
        /*001c*/ 	.word	index@(_Z10testKerneli)
        /*0020*/ 	.word	0x00000000
.L_8:


//--------------------- .nv.compat                --------------------------
	.section	.nv.compat,"",@"SHT_CUDA_COMPAT_INFO"
	.align	4
        /*0000*/ 	.byte	0x02, 0x09, 0x00, 0x00, 0x02, 0x02, 0x01, 0x00, 0x02, 0x05, 0x05, 0x00, 0x03, 0x07, 0x01, 0x01
        /*0010*/ 	.byte	0x02, 0x03, 0x00, 0x00, 0x02, 0x06, 0x01, 0x00, 0x04, 0x0b, 0x08, 0x00, 0x09, 0x00, 0x00, 0x00
        /*0020*/ 	.byte	0x00, 0x00, 0x00, 0x00


//--------------------- .nv.info._Z10testKerneli  --------------------------
	.section	.nv.info._Z10testKerneli,"",@"SHT_CUDA_INFO"
	.sectionflags	@""
	.align	4


	//----- nvinfo : EIATTR_CUDA_API_VERSION
	.align		4
        /*0000*/ 	.byte	0x04, 0x37
        /*0002*/ 	.short	(.L_10 - .L_9)
.L_9:
        /*0004*/ 	.word	0x00000082


	//----- nvinfo : EIATTR_KPARAM_INFO
	.align		4
.L_10:
        /*0008*/ 	.byte	0x04, 0x17
        /*000a*/ 	.short	(.L_12 - .L_11)
.L_11:
        /*000c*/ 	.word	0x00000000
        /*0010*/ 	.short	0x0000
        /*0012*/ 	.short	0x0000
        /*0014*/ 	.byte	0x00, 0xf0, 0x11, 0x00


	//----- nvinfo : EIATTR_SPARSE_MMA_MASK
	.align		4
.L_12:
        /*0018*/ 	.byte	0x03, 0x50
        /*001a*/ 	.short	0x0000


	//----- nvinfo : EIATTR_MAXREG_COUNT
	.align		4
        /*001c*/ 	.byte	0x03, 0x1b
        /*001e*/ 	.short	0x00ff


	//----- nvinfo : EIATTR_EXTERNS
	.align		4
        /*0020*/ 	.byte	0x04, 0x0f
        /*0022*/ 	.short	(.L_14 - .L_13)


	//   ....[0]....
	.align		4
.L_13:
        /*0024*/ 	.word	index@(__assertfail)


	//----- nvinfo : EIATTR_MERCURY_ISA_VERSION
	.align		4
.L_14:
        /*0028*/ 	.byte	0x03, 0x5f
        /*002a*/ 	.short	0x0101


	//----- nvinfo : EIATTR_VRC_CTA_INIT_COUNT
	.align		4
        /*002c*/ 	.byte	0x02, 0x4a
	.zero		1
	.zero		1


	//----- nvinfo : EIATTR_SYSCALL_OFFSETS
	.align		4
        /*0030*/ 	.byte	0x04, 0x46
        /*0032*/ 	.short	(.L_16 - .L_15)


	//   ....[0]....
.L_15:
        /*0034*/ 	.word	0x00000170


	//----- nvinfo : EIATTR_EXIT_INSTR_OFFSETS
	.align		4
.L_16:
        /*0038*/ 	.byte	0x04, 0x1c
        /*003a*/ 	.short	(.L_18 - .L_17)


	//   ....[0]....
.L_17:
        /*003c*/ 	.word	0x00000070


	//   ....[1]....
        /*0040*/ 	.word	0x00000180


	//----- nvinfo : EIATTR_CRS_STACK_SIZE
	.align		4
.L_18:
        /*0044*/ 	.byte	0x04, 0x1e
        /*0046*/ 	.short	(.L_20 - .L_19)
.L_19:
        /*0048*/ 	.word	0x00000000


	//----- nvinfo : EIATTR_CBANK_PARAM_SIZE
	.align		4
.L_20:
        /*004c*/ 	.byte	0x03, 0x19
        /*004e*/ 	.short	0x0004


	//----- nvinfo : EIATTR_PARAM_CBANK
	.align		4
        /*0050*/ 	.byte	0x04, 0x0a
        /*0052*/ 	.short	(.L_22 - .L_21)
	.align		4
.L_21:
        /*0054*/ 	.word	index@(.nv.constant0._Z10testKerneli)
        /*0058*/ 	.short	0x0380
        /*005a*/ 	.short	0x0004


	//----- nvinfo : EIATTR_SW_WAR
	.align		4
.L_22:
        /*005c*/ 	.byte	0x04, 0x36
        /*005e*/ 	.short	(.L_24 - .L_23)
.L_23:
        /*0060*/ 	.word	0x00000008
.L_24:


//--------------------- .nv.callgraph             --------------------------
	.section	.nv.callgraph,"",@"SHT_CUDA_CALLGRAPH"
	.align	4
	.sectionentsize	8
	.align		4
        /*0000*/ 	.word	0x00000000
	.align		4
        /*0004*/ 	.word	0xffffffff
	.align		4
        /*0008*/ 	.word	index@(_Z10testKerneli)
	.align		4
        /*000c*/ 	.word	index@(__assertfail)
	.align		4
        /*0010*/ 	.word	0x00000000
	.align		4
        /*0014*/ 	.word	0xfffffffe
	.align		4
        /*0018*/ 	.word	0x00000000
	.align		4
        /*001c*/ 	.word	0xfffffffd
	.align		4
        /*0020*/ 	.word	0x00000000
	.align		4
        /*0024*/ 	.word	0xfffffffc


//--------------------- .nv.constant4             --------------------------
	.section	.nv.constant4,"a",@progbits
	.align	8
	.align		8
.nv.constant4:
        /*0000*/ 	.dword	__assertfail
	.align		8
        /*0008*/ 	.dword	__unnamed_1
	.align		8
        /*0010*/ 	.dword	$str
	.align		8
        /*0018*/ 	.dword	$str$1


//--------------------- .text._Z10testKerneli     --------------------------
	.section	.text._Z10testKerneli,"ax",@progbits
	.align	128
        .global         _Z10testKerneli
        .type           _Z10testKerneli,@function
        .size           _Z10testKerneli,(.L_x_2 - _Z10testKerneli)
        .other          _Z10testKerneli,@"STO_CUDA_ENTRY STV_DEFAULT"
_Z10testKerneli:
.text._Z10testKerneli:
[----:B------:R-:W0:Y:S01]  /*0000*/  LDC R1, c[0x0][0x37c] ;  /* 0x0000df00ff017b82 */ /* 0x000e220000000800 */
[----:B------:R-:W1:Y:S07]  /*0010*/  S2R R3, SR_TID.X ;  /* 0x0000000000037919 */ /* 0x000e6e0000002100 */
[----:B------:R-:W1:Y:S01]  /*0020*/  S2UR UR4, SR_CTAID.X ;  /* 0x00000000000479c3 */ /* 0x000e620000002500 */
[----:B------:R-:W2:Y:S07]  /*0030*/  LDCU UR5, c[0x0][0x380] ;  /* 0x00007000ff0577ac */ /* 0x000eae0008000800 */
[----:B------:R-:W1:Y:S02]  /*0040*/  LDC R0, c[0x0][0x360] ;  /* 0x0000d800ff007b82 */ /* 0x000e640000000800 */
[----:B-1----:R-:W-:-:S05]  /*0050*/  IMAD R0, R0, UR4, R3 ;  /* 0x0000000400007c24 */ /* 0x002fca000f8e0203 */
[----:B--2---:R-:W-:-:S13]  /*0060*/  ISETP.GE.AND P0, PT, R0, UR5, PT ;  /* 0x0000000500007c0c */ /* 0x004fda000bf06270 */
[----:B0-----:R-:W-:Y:S05]  /*0070*/  @!P0 EXIT ;  /* 0x000000000000894d */ /* 0x001fea0003800000 */
[----:B------:R-:W-:Y:S01]  /*0080*/  MOV R0, 0x0 ;  /* 0x0000000000007802 */ /* 0x000fe20000000f00 */
[----:B------:R-:W0:Y:S01]  /*0090*/  LDCU.64 UR4, c[0x4][0x10] ;  /* 0x01000200ff0477ac */ /* 0x000e220008000a00 */
[----:B------:R-:W-:Y:S02]  /*00a0*/  HFMA2 R12, -RZ, RZ, 0, 5.9604644775390625e-08 ;  /* 0x00000001ff0c7431 */ /* 0x000fe400000001ff */
[----:B------:R-:W-:Y:S01]  /*00b0*/  IMAD.MOV.U32 R8, RZ, RZ, 0xc6 ;  /* 0x000000c6ff087424 */ /* 0x000fe200078e00ff */
[----:B------:R1:W2:Y:S01]  /*00c0*/  LDC.64 R2, c[0x4][R0] ;  /* 0x0100000000027b82 */ /* 0x0002a20000000a00 */
[----:B------:R-:W3:Y:S01]  /*00d0*/  LDCU.64 UR6, c[0x4][0x18] ;  /* 0x01000300ff0677ac */ /* 0x000ee20008000a00 */
[----:B------:R-:W-:Y:S01]  /*00e0*/  IMAD.MOV.U32 R13, RZ, RZ, RZ ;  /* 0x000000ffff0d7224 */ /* 0x000fe200078e00ff */
[----:B------:R-:W4:Y:S01]  /*00f0*/  LDCU.64 UR8, c[0x4][0x8] ;  /* 0x01000100ff0877ac */ /* 0x000f220008000a00 */
[----:B0-----:R-:W-:Y:S01]  /*0100*/  IMAD.U32 R4, RZ, RZ, UR4 ;  /* 0x00000004ff047e24 */ /* 0x001fe2000f8e00ff */
[----:B------:R-:W-:Y:S01]  /*0110*/  MOV R5, UR5 ;  /* 0x0000000500057c02 */ /* 0x000fe20008000f00 */
[----:B---3--:R-:W-:Y:S01]  /*0120*/  IMAD.U32 R6, RZ, RZ, UR6 ;  /* 0x00000006ff067e24 */ /* 0x008fe2000f8e00ff */
[----:B------:R-:W-:Y:S01]  /*0130*/  MOV R7, UR7 ;  /* 0x0000000700077c02 */ /* 0x000fe20008000f00 */
[----:B----4-:R-:W-:Y:S01]  /*0140*/  IMAD.U32 R10, RZ, RZ, UR8 ;  /* 0x00000008ff0a7e24 */ /* 0x010fe2000f8e00ff */
[----:B-1----:R-:W-:-:S07]  /*0150*/  MOV R11, UR9 ;  /* 0x00000009000b7c02 */ /* 0x002fce0008000f00 */
[----:B------:R-:W-:-:S07]  /*0160*/  LEPC R20, `(.L_x_0) ;  /* 0x000000001014794e */ /* 0x000fce0000000000 */
[----:B--2---:R-:W-:Y:S05]  /*0170*/  CALL.ABS.NOINC R2 ;  /* 0x0000000002007343 */ /* 0x004fea0003c00000 */
.L_x_0:
[----:B------:R-:W-:Y:S05]  /*0180*/  EXIT ;  /* 0x000000000000794d */ /* 0x000fea0003800000 */
.L_x_1:
[----:B------:R-:W-:-:S00]  /*0190*/  BRA `(.L_x_1) ;  /* 0xfffffffc00fc7947 */ /* 0x000fc0000383ffff */
[----:B------:R-:W-:-:S00]  /*01a0*/  NOP ;  /* 0x0000000000007918 */ /* 0x000fc00000000000 */
        /* <DEDUP_REMOVED lines=13> */
.L_x_2:


//--------------------- .nv.global.init           --------------------------
	.section	.nv.global.init,"aw",@progbits
.nv.global.init:
	.type		$str,@object
	.size		$str,(__unnamed_1 - $str)
$str:
        /*0000*/ 	.byte	0x67, 0x74, 0x69, 0x64, 0x20, 0x3c, 0x20, 0x4e, 0x00
	.type		__unnamed_1,@object
	.size		__unnamed_1,($str$1 - __unnamed_1)
__unnamed_1:
        /*0009*/ 	.byte	0x76, 0x6f, 0x69, 0x64, 0x20, 0x74, 0x65, 0x73, 0x74, 0x4b, 0x65, 0x72, 0x6e, 0x65, 0x6c, 0x28
        /*0019*/ 	.byte	0x69, 0x6e, 0x74, 0x29, 0x00
	.type		$str$1,@object
	.size		$str$1,(.L_2 - $str$1)
$str$1:
        /*001e*/ 	.byte	0x2f, 0x74, 0x6d, 0x70, 0x2f, 0x73, 0x61, 0x73, 0x73, 0x5f, 0x63, 0x75, 0x5f, 0x6e, 0x65, 0x6b
        /*002e*/ 	.byte	0x5f, 0x75, 0x78, 0x77, 0x62, 0x2f, 0x6b, 0x2e, 0x63, 0x75, 0x00
.L_2:


//--------------------- .nv.shared.reserved.0     --------------------------
	.section	.nv.shared.reserved.0,"aw",@nobits
	.weak		__nv_reservedSMEM_offset_0_alias
	.size		__nv_reservedSMEM_offset_0_alias, 0, 64
	.other		__nv_reservedSMEM_offset_0_alias,@"STO_CUDA_RESERVED_SHARED STV_DEFAULT"
__nv_reservedSMEM_offset_0_alias:
	.zero		0
	.zero		64


//--------------------- .nv.constant0._Z10testKerneli --------------------------
	.section	.nv.constant0._Z10testKerneli,"a",@progbits
	.sectionflags	@""
	.align	4
.nv.constant0._Z10testKerneli:
	.zero		900


//--------------------- SYMBOLS --------------------------

	.type		.nv.reservedSmem.offset0,@object
	.size		.nv.reservedSmem.offset0,0x4
	.type		__assertfail,@function
